//
// Generated by NVIDIA NVVM Compiler
//
// Compiler Build ID: CL-36424714
// Cuda compilation tools, release 13.0, V13.0.88
// Based on NVVM 20.0.0
//

.version 9.0
.target sm_100
.address_size 64

	// .globl	mtranReference

.visible .entry mtranReference(
	.param .u64 .ptr .align 1 mtranReference_param_0,
	.param .u64 .ptr .align 1 mtranReference_param_1,
	.param .u32 mtranReference_param_2,
	.param .u32 mtranReference_param_3
)
{
	.reg .b32 	%r<13>;
	.reg .b32 	%f<2>;
	.reg .b64 	%rd<9>;

	ld.param.u64 	%rd1, [mtranReference_param_0];
	ld.param.u64 	%rd2, [mtranReference_param_1];
	ld.param.u32 	%r1, [mtranReference_param_2];
	ld.param.u32 	%r2, [mtranReference_param_3];
	cvta.to.global.u64 	%rd3, %rd1;
	cvta.to.global.u64 	%rd4, %rd2;
	mov.u32 	%r3, %ctaid.x;
	mov.u32 	%r4, %ntid.x;
	mov.u32 	%r5, %tid.x;
	mad.lo.s32 	%r6, %r3, %r4, %r5;
	mov.u32 	%r7, %ctaid.y;
	mov.u32 	%r8, %ntid.y;
	mov.u32 	%r9, %tid.y;
	mad.lo.s32 	%r10, %r7, %r8, %r9;
	mad.lo.s32 	%r11, %r2, %r6, %r10;
	mul.wide.s32 	%rd5, %r11, 4;
	add.s64 	%rd6, %rd4, %rd5;
	ld.global.f32 	%f1, [%rd6];
	mad.lo.s32 	%r12, %r1, %r10, %r6;
	mul.wide.s32 	%rd7, %r12, 4;
	add.s64 	%rd8, %rd3, %rd7;
	st.global.f32 	[%rd8], %f1;
	ret;

}


// ===== COMPILED SASS (sm_100) =====

	.target	sm_100

	.elftype	@"ET_EXEC"


//--------------------- .note.nv.tkinfo           --------------------------
	.section	.note.nv.tkinfo,"",@"SHT_NOTE"
	.sectionflags	@"SHF_NOTE_NV_TKINFO"
	.tkinfo
        /*0018*/ 	.word	0x00000002
        /*0030*/ 	.string	""
        /*0030*/ 	.string	"ptxas"
        /*0030*/ 	.string	"Cuda compilation tools, release 13.0, V13.0.88"
        /*0030*/ 	.string	"Build cuda_13.0.r13.0/compiler.36424714_0"
        /*0030*/ 	.string	"-arch sm_100 -m 64 "



//--------------------- .note.nv.cuinfo           --------------------------
	.section	.note.nv.cuinfo,"",@"SHT_NOTE"
	.sectionflags	@"SHF_NOTE_NV_CUINFO"
        /*0018*/ 	.short	0x0002
        /*001a*/ 	.short	0x0064
        /*001c*/ 	.short	0x0082
	.zero		2


//--------------------- .nv.info                  --------------------------
	.section	.nv.info,"",@"SHT_CUDA_INFO"
	.align	4


	//----- nvinfo : EIATTR_REGCOUNT
	.align		4
        /*0000*/ 	.byte	0x04, 0x2f
        /*0002*/ 	.short	(.L_1 - .L_0)
	.align		4
.L_0:
        /*0004*/ 	.word	index@(mtranReference)
        /*0008*/ 	.word	0x0000000a


	//----- nvinfo : EIATTR_FRAME_SIZE
	.align		4
.L_1:
        /*000c*/ 	.byte	0x04, 0x11
        /*000e*/ 	.short	(.L_3 - .L_2)
	.align		4
.L_2:
        /*0010*/ 	.word	index@(mtranReference)
        /*0014*/ 	.word	0x00000000


	//----- nvinfo : EIATTR_MIN_STACK_SIZE
	.align		4
.L_3:
        /*0018*/ 	.byte	0x04, 0x12
        /*001a*/ 	.short	(.L_5 - .L_4)
	.align		4
.L_4:
        /*001c*/ 	.word	index@(mtranReference)
        /*0020*/ 	.word	0x00000000
.L_5:


//--------------------- .nv.compat                --------------------------
	.section	.nv.compat,"",@"SHT_CUDA_COMPAT_INFO"
	.align	4
        /*0000*/ 	.byte	0x02, 0x09, 0x00, 0x00, 0x02, 0x02, 0x01, 0x00, 0x02, 0x05, 0x05, 0x00, 0x03, 0x07, 0x01, 0x01
        /*0010*/ 	.byte	0x02, 0x03, 0x00, 0x00, 0x02, 0x06, 0x01, 0x00, 0x04, 0x0b, 0x08, 0x00, 0x09, 0x00, 0x00, 0x00
        /*0020*/ 	.byte	0x00, 0x00, 0x00, 0x00


//--------------------- .nv.info.mtranReference   --------------------------
	.section	.nv.info.mtranReference,"",@"SHT_CUDA_INFO"
	.sectionflags	@""
	.align	4


	//----- nvinfo : EIATTR_CUDA_API_VERSION
	.align		4
        /*0000*/ 	.byte	0x04, 0x37
        /*0002*/ 	.short	(.L_7 - .L_6)
.L_6:
        /*0004*/ 	.word	0x00000082


	//----- nvinfo : EIATTR_KPARAM_INFO
	.align		4
.L_7:
        /*0008*/ 	.byte	0x04, 0x17
        /*000a*/ 	.short	(.L_9 - .L_8)
.L_8:
        /*000c*/ 	.word	0x00000000
        /*0010*/ 	.short	0x0003
        /*0012*/ 	.short	0x0014
        /*0014*/ 	.byte	0x00, 0xf0, 0x11, 0x00


	//----- nvinfo : EIATTR_KPARAM_INFO
	.align		4
.L_9:
        /*0018*/ 	.byte	0x04, 0x17
        /*001a*/ 	.short	(.L_11 - .L_10)
.L_10:
        /*001c*/ 	.word	0x00000000
        /*0020*/ 	.short	0x0002
        /*0022*/ 	.short	0x0010
        /*0024*/ 	.byte	0x00, 0xf0, 0x11, 0x00


	//----- nvinfo : EIATTR_KPARAM_INFO
	.align		4
.L_11:
        /*0028*/ 	.byte	0x04, 0x17
        /*002a*/ 	.short	(.L_13 - .L_12)
.L_12:
        /*002c*/ 	.word	0x00000000
        /*0030*/ 	.short	0x0001
        /*0032*/ 	.short	0x0008
        /*0034*/ 	.byte	0x00, 0xf5, 0x21, 0x00


	//----- nvinfo : EIATTR_KPARAM_INFO
	.align		4
.L_13:
        /*0038*/ 	.byte	0x04, 0x17
        /*003a*/ 	.short	(.L_15 - .L_14)
.L_14:
        /*003c*/ 	.word	0x00000000
        /*0040*/ 	.short	0x0000
        /*0042*/ 	.short	0x0000
        /*0044*/ 	.byte	0x00, 0xf5, 0x21, 0x00


	//----- nvinfo : EIATTR_SPARSE_MMA_MASK
	.align		4
.L_15:
        /*0048*/ 	.byte	0x03, 0x50
        /*004a*/ 	.short	0x0000


	//----- nvinfo : EIATTR_MAXREG_COUNT
	.align		4
        /*004c*/ 	.byte	0x03, 0x1b
        /*004e*/ 	.short	0x00ff


	//----- nvinfo : EIATTR_MERCURY_ISA_VERSION
	.align		4
        /*0050*/ 	.byte	0x03, 0x5f
        /*0052*/ 	.short	0x0101


	//----- nvinfo : EIATTR_VRC_CTA_INIT_COUNT
	.align		4
        /*0054*/ 	.byte	0x02, 0x4a
	.zero		1
	.zero		1


	//----- nvinfo : EIATTR_EXIT_INSTR_OFFSETS
	.align		4
        /*0058*/ 	.byte	0x04, 0x1c
        /*005a*/ 	.short	(.L_17 - .L_16)


	//   ....[0]....
.L_16:
        /*005c*/ 	.word	0x00000130


	//----- nvinfo : EIATTR_CBANK_PARAM_SIZE
	.align		4
.L_17:
        /*0060*/ 	.byte	0x03, 0x19
        /*0062*/ 	.short	0x0018


	//----- nvinfo : EIATTR_PARAM_CBANK
	.align		4
        /*0064*/ 	.byte	0x04, 0x0a
        /*0066*/ 	.short	(.L_19 - .L_18)
	.align		4
.L_18:
        /*0068*/ 	.word	index@(.nv.constant0.mtranReference)
        /*006c*/ 	.short	0x0380
        /*006e*/ 	.short	0x0018


	//----- nvinfo : EIATTR_SW_WAR
	.align		4
.L_19:
        /*0070*/ 	.byte	0x04, 0x36
        /*0072*/ 	.short	(.L_21 - .L_20)
.L_20:
        /*0074*/ 	.word	0x00000008
.L_21:


//--------------------- .nv.callgraph             --------------------------
	.section	.nv.callgraph,"",@"SHT_CUDA_CALLGRAPH"
	.align	4
	.sectionentsize	8
	.align		4
        /*0000*/ 	.word	0x00000000
	.align		4
        /*0004*/ 	.word	0xffffffff
	.align		4
        /*0008*/ 	.word	0x00000000
	.align		4
        /*000c*/ 	.word	0xfffffffe
	.align		4
        /*0010*/ 	.word	0x00000000
	.align		4
        /*0014*/ 	.word	0xfffffffd
	.align		4
        /*0018*/ 	.word	0x00000000
	.align		4
        /*001c*/ 	.word	0xfffffffc


//--------------------- .text.mtranReference      --------------------------
	.section	.text.mtranReference,"ax",@progbits
	.align	128
        .global         mtranReference
        .type           mtranReference,@function
        .size           mtranReference,(.L_x_1 - mtranReference)
        .other          mtranReference,@"STO_CUDA_ENTRY STV_DEFAULT"
mtranReference:
.text.mtranReference:
[----:B------:R-:W-:Y:S01]  /*0000*/  LDC R1, c[0x0][0x37c] ;  /* 0x0000df00ff017b82 */ /* 0x000fe20000000800 */
[----:B------:R-:W0:Y:S07]  /*0010*/  S2R R5, SR_TID.X ;  /* 0x0000000000057919 */ /* 0x000e2e0000002100 */
[----:B------:R-:W0:Y:S01]  /*0020*/  LDC R0, c[0x0][0x360] ;  /* 0x0000d800ff007b82 */ /* 0x000e220000000800 */
[----:B------:R-:W1:Y:S01]  /*0030*/  LDCU.64 UR8, c[0x0][0x390] ;  /* 0x00007200ff0877ac */ /* 0x000e620008000a00 */
[----:B------:R-:W2:Y:S01]  /*0040*/  S2R R4, SR_TID.Y ;  /* 0x0000000000047919 */ /* 0x000ea20000002200 */
[----:B------:R-:W3:Y:S05]  /*0050*/  LDCU.64 UR4, c[0x0][0x358] ;  /* 0x00006b00ff0477ac */ /* 0x000eea0008000a00 */
[----:B------:R-:W0:Y:S08]  /*0060*/  S2UR UR6, SR_CTAID.X ;  /* 0x00000000000679c3 */ /* 0x000e300000002500 */
[----:B------:R-:W2:Y:S08]  /*0070*/  S2UR UR7, SR_CTAID.Y ;  /* 0x00000000000779c3 */ /* 0x000eb00000002600 */
[----:B------:R-:W2:Y:S08]  /*0080*/  LDC R7, c[0x0][0x364] ;  /* 0x0000d900ff077b82 */ /* 0x000eb00000000800 */
[----:B------:R-:W4:Y:S01]  /*0090*/  LDC.64 R2, c[0x0][0x388] ;  /* 0x0000e200ff027b82 */ /* 0x000f220000000a00 */
[----:B0-----:R-:W-:-:S02]  /*00a0*/  IMAD R0, R0, UR6, R5 ;  /* 0x0000000600007c24 */ /* 0x001fc4000f8e0205 */
[----:B--2---:R-:W-:-:S04]  /*00b0*/  IMAD R7, R7, UR7, R4 ;  /* 0x0000000707077c24 */ /* 0x004fc8000f8e0204 */
[----:B-1----:R-:W-:-:S04]  /*00c0*/  IMAD R5, R0, UR9, R7 ;  /* 0x0000000900057c24 */ /* 0x002fc8000f8e0207 */
[----:B----4-:R-:W-:Y:S02]  /*00d0*/  IMAD.WIDE R2, R5, 0x4, R2 ;  /* 0x0000000405027825 */ /* 0x010fe400078e0202 */
[----:B------:R-:W0:Y:S04]  /*00e0*/  LDC.64 R4, c[0x0][0x380] ;  /* 0x0000e000ff047b82 */ /* 0x000e280000000a00 */
[----:B---3--:R-:W2:Y:S01]  /*00f0*/  LDG.E R3, desc[UR4][R2.64] ;  /* 0x0000000402037981 */ /* 0x008ea2000c1e1900 */
[----:B------:R-:W-:-:S04]  /*0100*/  IMAD R7, R7, UR8, R0 ;  /* 0x0000000807077c24 */ /* 0x000fc8000f8e0200 */
[----:B0-----:R-:W-:-:S05]  /*0110*/  IMAD.WIDE R4, R7, 0x4, R4 ;  /* 0x0000000407047825 */ /* 0x001fca00078e0204 */
[----:B--2---:R-:W-:Y:S01]  /*0120*/  STG.E desc[UR4][R4.64], R3 ;  /* 0x0000000304007986 */ /* 0x004fe2000c101904 */
[----:B------:R-:W-:Y:S05]  /*0130*/  EXIT ;  /* 0x000000000000794d */ /* 0x000fea0003800000 */
.L_x_0:
[----:B------:R-:W-:-:S00]  /*0140*/  BRA `(.L_x_0) ;  /* 0xfffffffc00fc7947 */ /* 0x000fc0000383ffff */
[----:B------:R-:W-:-:S00]  /*0150*/  NOP ;  /* 0x0000000000007918 */ /* 0x000fc00000000000 */
        /* <DEDUP_REMOVED lines=10> */
.L_x_1:


//--------------------- .nv.shared.reserved.0     --------------------------
	.section	.nv.shared.reserved.0,"aw",@nobits
	.weak		__nv_reservedSMEM_offset_0_alias
	.size		__nv_reservedSMEM_offset_0_alias, 0, 64
	.other		__nv_reservedSMEM_offset_0_alias,@"STO_CUDA_RESERVED_SHARED STV_DEFAULT"
__nv_reservedSMEM_offset_0_alias:
	.zero		0
	.zero		64


//--------------------- .nv.constant0.mtranReference --------------------------
	.section	.nv.constant0.mtranReference,"a",@progbits
	.sectionflags	@""
	.align	4
.nv.constant0.mtranReference:
	.zero		920


//--------------------- SYMBOLS --------------------------

	.type		.nv.reservedSmem.offset0,@object
	.size		.nv.reservedSmem.offset0,0x4
